//
// Generated by NVIDIA NVVM Compiler
//
// Compiler Build ID: CL-36424714
// Cuda compilation tools, release 13.0, V13.0.88
// Based on NVVM 20.0.0
//

.version 9.0
.target sm_100
.address_size 64

	// .globl	_Z23matrix_transpose_kernelPKiPi

.visible .entry _Z23matrix_transpose_kernelPKiPi(
	.param .u64 .ptr .align 1 _Z23matrix_transpose_kernelPKiPi_param_0,
	.param .u64 .ptr .align 1 _Z23matrix_transpose_kernelPKiPi_param_1
)
{
	.reg .pred 	%p<4>;
	.reg .b32 	%r<15>;
	.reg .b64 	%rd<9>;

	ld.param.u64 	%rd1, [_Z23matrix_transpose_kernelPKiPi_param_0];
	ld.param.u64 	%rd2, [_Z23matrix_transpose_kernelPKiPi_param_1];
	mov.u32 	%r3, %tid.x;
	mov.u32 	%r4, %ctaid.x;
	mov.u32 	%r5, %ntid.x;
	mad.lo.s32 	%r1, %r4, %r5, %r3;
	mov.u32 	%r6, %tid.y;
	mov.u32 	%r7, %ctaid.y;
	mov.u32 	%r8, %ntid.y;
	mad.lo.s32 	%r9, %r7, %r8, %r6;
	setp.gt.s32 	%p1, %r1, 255;
	setp.gt.u32 	%p2, %r9, 1023;
	or.pred  	%p3, %p1, %p2;
	@%p3 bra 	$L__BB0_2;
	cvta.to.global.u64 	%rd3, %rd1;
	cvta.to.global.u64 	%rd4, %rd2;
	shl.b32 	%r10, %r9, 8;
	add.s32 	%r11, %r10, %r1;
	shl.b32 	%r12, %r1, 10;
	add.s32 	%r13, %r12, %r9;
	mul.wide.s32 	%rd5, %r11, 4;
	add.s64 	%rd6, %rd3, %rd5;
	ld.global.u32 	%r14, [%rd6];
	mul.wide.s32 	%rd7, %r13, 4;
	add.s64 	%rd8, %rd4, %rd7;
	st.global.u32 	[%rd8], %r14;
$L__BB0_2:
	ret;

}


// ===== COMPILED SASS (sm_100) =====

	.target	sm_100

	.elftype	@"ET_EXEC"


//--------------------- .note.nv.tkinfo           --------------------------
	.section	.note.nv.tkinfo,"",@"SHT_NOTE"
	.sectionflags	@"SHF_NOTE_NV_TKINFO"
	.tkinfo
        /*0018*/ 	.word	0x00000002
        /*0030*/ 	.string	""
        /*0030*/ 	.string	"ptxas"
        /*0030*/ 	.string	"Cuda compilation tools, release 13.0, V13.0.88"
        /*0030*/ 	.string	"Build cuda_13.0.r13.0/compiler.36424714_0"
        /*0030*/ 	.string	"-arch sm_100 -m 64 "



//--------------------- .note.nv.cuinfo           --------------------------
	.section	.note.nv.cuinfo,"",@"SHT_NOTE"
	.sectionflags	@"SHF_NOTE_NV_CUINFO"
        /*0018*/ 	.short	0x0002
        /*001a*/ 	.short	0x0064
        /*001c*/ 	.short	0x0082
	.zero		2


//--------------------- .nv.info                  --------------------------
	.section	.nv.info,"",@"SHT_CUDA_INFO"
	.align	4


	//----- nvinfo : EIATTR_REGCOUNT
	.align		4
        /*0000*/ 	.byte	0x04, 0x2f
        /*0002*/ 	.short	(.L_1 - .L_0)
	.align		4
.L_0:
        /*0004*/ 	.word	index@(_Z23matrix_transpose_kernelPKiPi)
        /*0008*/ 	.word	0x0000000a


	//----- nvinfo : EIATTR_FRAME_SIZE
	.align		4
.L_1:
        /*000c*/ 	.byte	0x04, 0x11
        /*000e*/ 	.short	(.L_3 - .L_2)
	.align		4
.L_2:
        /*0010*/ 	.word	index@(_Z23matrix_transpose_kernelPKiPi)
        /*0014*/ 	.word	0x00000000


	//----- nvinfo : EIATTR_MIN_STACK_SIZE
	.align		4
.L_3:
        /*0018*/ 	.byte	0x04, 0x12
        /*001a*/ 	.short	(.L_5 - .L_4)
	.align		4
.L_4:
        /*001c*/ 	.word	index@(_Z23matrix_transpose_kernelPKiPi)
        /*0020*/ 	.word	0x00000000
.L_5:


//--------------------- .nv.compat                --------------------------
	.section	.nv.compat,"",@"SHT_CUDA_COMPAT_INFO"
	.align	4
        /*0000*/ 	.byte	0x02, 0x09, 0x00, 0x00, 0x02, 0x02, 0x01, 0x00, 0x02, 0x05, 0x05, 0x00, 0x03, 0x07, 0x01, 0x01
        /*0010*/ 	.byte	0x02, 0x03, 0x00, 0x00, 0x02, 0x06, 0x01, 0x00, 0x04, 0x0b, 0x08, 0x00, 0x09, 0x00, 0x00, 0x00
        /*0020*/ 	.byte	0x00, 0x00, 0x00, 0x00


//--------------------- .nv.info._Z23matrix_transpose_kernelPKiPi --------------------------
	.section	.nv.info._Z23matrix_transpose_kernelPKiPi,"",@"SHT_CUDA_INFO"
	.sectionflags	@""
	.align	4


	//----- nvinfo : EIATTR_CUDA_API_VERSION
	.align		4
        /*0000*/ 	.byte	0x04, 0x37
        /*0002*/ 	.short	(.L_7 - .L_6)
.L_6:
        /*0004*/ 	.word	0x00000082


	//----- nvinfo : EIATTR_KPARAM_INFO
	.align		4
.L_7:
        /*0008*/ 	.byte	0x04, 0x17
        /*000a*/ 	.short	(.L_9 - .L_8)
.L_8:
        /*000c*/ 	.word	0x00000000
        /*0010*/ 	.short	0x0001
        /*0012*/ 	.short	0x0008
        /*0014*/ 	.byte	0x00, 0xf5, 0x21, 0x00


	//----- nvinfo : EIATTR_KPARAM_INFO
	.align		4
.L_9:
        /*0018*/ 	.byte	0x04, 0x17
        /*001a*/ 	.short	(.L_11 - .L_10)
.L_10:
        /*001c*/ 	.word	0x00000000
        /*0020*/ 	.short	0x0000
        /*0022*/ 	.short	0x0000
        /*0024*/ 	.byte	0x00, 0xf5, 0x21, 0x00


	//----- nvinfo : EIATTR_SPARSE_MMA_MASK
	.align		4
.L_11:
        /*0028*/ 	.byte	0x03, 0x50
        /*002a*/ 	.short	0x0000


	//----- nvinfo : EIATTR_MAXREG_COUNT
	.align		4
        /*002c*/ 	.byte	0x03, 0x1b
        /*002e*/ 	.short	0x00ff


	//----- nvinfo : EIATTR_MERCURY_ISA_VERSION
	.align		4
        /*0030*/ 	.byte	0x03, 0x5f
        /*0032*/ 	.short	0x0101


	//----- nvinfo : EIATTR_VRC_CTA_INIT_COUNT
	.align		4
        /*0034*/ 	.byte	0x02, 0x4a
	.zero		1
	.zero		1


	//----- nvinfo : EIATTR_EXIT_INSTR_OFFSETS
	.align		4
        /*0038*/ 	.byte	0x04, 0x1c
        /*003a*/ 	.short	(.L_13 - .L_12)


	//   ....[0]....
.L_12:
        /*003c*/ 	.word	0x000000b0


	//   ....[1]....
        /*0040*/ 	.word	0x00000150


	//----- nvinfo : EIATTR_CBANK_PARAM_SIZE
	.align		4
.L_13:
        /*0044*/ 	.byte	0x03, 0x19
        /*0046*/ 	.short	0x0010


	//----- nvinfo : EIATTR_PARAM_CBANK
	.align		4
        /*0048*/ 	.byte	0x04, 0x0a
        /*004a*/ 	.short	(.L_15 - .L_14)
	.align		4
.L_14:
        /*004c*/ 	.word	index@(.nv.constant0._Z23matrix_transpose_kernelPKiPi)
        /*0050*/ 	.short	0x0380
        /*0052*/ 	.short	0x0010


	//----- nvinfo : EIATTR_SW_WAR
	.align		4
.L_15:
        /*0054*/ 	.byte	0x04, 0x36
        /*0056*/ 	.short	(.L_17 - .L_16)
.L_16:
        /*0058*/ 	.word	0x00000008
.L_17:


//--------------------- .nv.callgraph             --------------------------
	.section	.nv.callgraph,"",@"SHT_CUDA_CALLGRAPH"
	.align	4
	.sectionentsize	8
	.align		4
        /*0000*/ 	.word	0x00000000
	.align		4
        /*0004*/ 	.word	0xffffffff
	.align		4
        /*0008*/ 	.word	0x00000000
	.align		4
        /*000c*/ 	.word	0xfffffffe
	.align		4
        /*0010*/ 	.word	0x00000000
	.align		4
        /*0014*/ 	.word	0xfffffffd
	.align		4
        /*0018*/ 	.word	0x00000000
	.align		4
        /*001c*/ 	.word	0xfffffffc


//--------------------- .text._Z23matrix_transpose_kernelPKiPi --------------------------
	.section	.text._Z23matrix_transpose_kernelPKiPi,"ax",@progbits
	.align	128
        .global         _Z23matrix_transpose_kernelPKiPi
        .type           _Z23matrix_transpose_kernelPKiPi,@function
        .size           _Z23matrix_transpose_kernelPKiPi,(.L_x_1 - _Z23matrix_transpose_kernelPKiPi)
        .other          _Z23matrix_transpose_kernelPKiPi,@"STO_CUDA_ENTRY STV_DEFAULT"
_Z23matrix_transpose_kernelPKiPi:
.text._Z23matrix_transpose_kernelPKiPi:
[----:B------:R-:W-:Y:S01]  /*0000*/  LDC R1, c[0x0][0x37c] ;  /* 0x0000df00ff017b82 */ /* 0x000fe20000000800 */
[----:B------:R-:W0:Y:S07]  /*0010*/  S2R R7, SR_TID.Y ;  /* 0x0000000000077919 */ /* 0x000e2e0000002200 */
[----:B------:R-:W1:Y:S01]  /*0020*/  LDC R3, c[0x0][0x360] ;  /* 0x0000d800ff037b82 */ /* 0x000e620000000800 */
[----:B------:R-:W1:Y:S07]  /*0030*/  S2R R0, SR_TID.X ;  /* 0x0000000000007919 */ /* 0x000e6e0000002100 */
[----:B------:R-:W0:Y:S08]  /*0040*/  S2UR UR5, SR_CTAID.Y ;  /* 0x00000000000579c3 */ /* 0x000e300000002600 */
[----:B------:R-:W0:Y:S08]  /*0050*/  LDC R2, c[0x0][0x364] ;  /* 0x0000d900ff027b82 */ /* 0x000e300000000800 */
[----:B------:R-:W1:Y:S01]  /*0060*/  S2UR UR4, SR_CTAID.X ;  /* 0x00000000000479c3 */ /* 0x000e620000002500 */
[----:B0-----:R-:W-:-:S05]  /*0070*/  IMAD R7, R2, UR5, R7 ;  /* 0x0000000502077c24 */ /* 0x001fca000f8e0207 */
[----:B------:R-:W-:Y:S01]  /*0080*/  ISETP.GT.U32.AND P0, PT, R7, 0x3ff, PT ;  /* 0x000003ff0700780c */ /* 0x000fe20003f04070 */
[----:B-1----:R-:W-:-:S05]  /*0090*/  IMAD R0, R3, UR4, R0 ;  /* 0x0000000403007c24 */ /* 0x002fca000f8e0200 */
[----:B------:R-:W-:-:S13]  /*00a0*/  ISETP.GT.OR P0, PT, R0, 0xff, P0 ;  /* 0x000000ff0000780c */ /* 0x000fda0000704670 */
[----:B------:R-:W-:Y:S05]  /*00b0*/  @P0 EXIT ;  /* 0x000000000000094d */ /* 0x000fea0003800000 */
[----:B------:R-:W0:Y:S01]  /*00c0*/  LDC.64 R2, c[0x0][0x380] ;  /* 0x0000e000ff027b82 */ /* 0x000e220000000a00 */
[----:B------:R-:W1:Y:S01]  /*00d0*/  LDCU.64 UR4, c[0x0][0x358] ;  /* 0x00006b00ff0477ac */ /* 0x000e620008000a00 */
[----:B------:R-:W-:-:S05]  /*00e0*/  LEA R5, R7, R0, 0x8 ;  /* 0x0000000007057211 */ /* 0x000fca00078e40ff */
[----:B0-----:R-:W-:Y:S02]  /*00f0*/  IMAD.WIDE R2, R5, 0x4, R2 ;  /* 0x0000000405027825 */ /* 0x001fe400078e0202 */
[----:B------:R-:W0:Y:S04]  /*0100*/  LDC.64 R4, c[0x0][0x388] ;  /* 0x0000e200ff047b82 */ /* 0x000e280000000a00 */
[----:B-1----:R-:W2:Y:S01]  /*0110*/  LDG.E R3, desc[UR4][R2.64] ;  /* 0x0000000402037981 */ /* 0x002ea2000c1e1900 */
[----:B------:R-:W-:-:S05]  /*0120*/  LEA R7, R0, R7, 0xa ;  /* 0x0000000700077211 */ /* 0x000fca00078e50ff */
[----:B0-----:R-:W-:-:S05]  /*0130*/  IMAD.WIDE R4, R7, 0x4, R4 ;  /* 0x0000000407047825 */ /* 0x001fca00078e0204 */
[----:B--2---:R-:W-:Y:S01]  /*0140*/  STG.E desc[UR4][R4.64], R3 ;  /* 0x0000000304007986 */ /* 0x004fe2000c101904 */
[----:B------:R-:W-:Y:S05]  /*0150*/  EXIT ;  /* 0x000000000000794d */ /* 0x000fea0003800000 */
.L_x_0:
[----:B------:R-:W-:-:S00]  /*0160*/  BRA `(.L_x_0) ;  /* 0xfffffffc00fc7947 */ /* 0x000fc0000383ffff */
[----:B------:R-:W-:-:S00]  /*0170*/  NOP ;  /* 0x0000000000007918 */ /* 0x000fc00000000000 */
        /* <DEDUP_REMOVED lines=8> */
.L_x_1:


//--------------------- .nv.shared.reserved.0     --------------------------
	.section	.nv.shared.reserved.0,"aw",@nobits
	.weak		__nv_reservedSMEM_offset_0_alias
	.size		__nv_reservedSMEM_offset_0_alias, 0, 64
	.other		__nv_reservedSMEM_offset_0_alias,@"STO_CUDA_RESERVED_SHARED STV_DEFAULT"
__nv_reservedSMEM_offset_0_alias:
	.zero		0
	.zero		64


//--------------------- .nv.constant0._Z23matrix_transpose_kernelPKiPi --------------------------
	.section	.nv.constant0._Z23matrix_transpose_kernelPKiPi,"a",@progbits
	.sectionflags	@""
	.align	4
.nv.constant0._Z23matrix_transpose_kernelPKiPi:
	.zero		912


//--------------------- SYMBOLS --------------------------

	.type		.nv.reservedSmem.offset0,@object
	.size		.nv.reservedSmem.offset0,0x4
